	.headerflags	@"EF_CUDA_TEXMODE_UNIFIED EF_CUDA_64BIT_ADDRESS EF_CUDA_SM86 EF_CUDA_VIRTUAL_SM(EF_CUDA_SM86)"
	.elftype	@"ET_EXEC"


//--------------------- .nv.info                  --------------------------
	.section	.nv.info,"",@"SHT_CUDA_INFO"
	.align	4


	//----- nvinfo : EIATTR_REGCOUNT
	.align		4
        /*0000*/ 	.byte	0x04, 0x2f
        /*0002*/ 	.short	(.L_1 - .L_0)
	.align		4
.L_0:
        /*0004*/ 	.word	index@(triton_mm)
        /*0008*/ 	.word	0x00000060


	//----- nvinfo : EIATTR_MIN_STACK_SIZE
	.align		4
.L_1:
        /*000c*/ 	.byte	0x04, 0x12
        /*000e*/ 	.short	(.L_3 - .L_2)
	.align		4
.L_2:
        /*0010*/ 	.word	index@(triton_mm)
        /*0014*/ 	.word	0x00000000


	//----- nvinfo : EIATTR_FRAME_SIZE
	.align		4
.L_3:
        /*0018*/ 	.byte	0x04, 0x11
        /*001a*/ 	.short	(.L_5 - .L_4)
	.align		4
.L_4:
        /*001c*/ 	.word	index@(triton_mm)
        /*0020*/ 	.word	0x00000000


	//----- nvinfo : EIATTR_MIN_STACK_SIZE
	.align		4
.L_5:
        /*0024*/ 	.byte	0x04, 0x12
        /*0026*/ 	.short	(.L_7 - .L_6)
	.align		4
.L_6:
        /*0028*/ 	.word	index@(triton_mm)
        /*002c*/ 	.word	0x00000000
.L_7:


//--------------------- .nv.info.triton_mm        --------------------------
	.section	.nv.info.triton_mm,"",@"SHT_CUDA_INFO"
	.sectionflags	@""
	.align	4


	//----- nvinfo : EIATTR_CUDA_API_VERSION
	.align		4
        /*0000*/ 	.byte	0x04, 0x37
        /*0002*/ 	.short	(.L_9 - .L_8)
.L_8:
        /*0004*/ 	.word	0x0000007c


	//----- nvinfo : EIATTR_SW2861232_WAR
	.align		4
.L_9:
        /*0008*/ 	.byte	0x01, 0x35
	.zero		2


	//----- nvinfo : EIATTR_PARAM_CBANK
	.align		4
        /*000c*/ 	.byte	0x04, 0x0a
        /*000e*/ 	.short	(.L_11 - .L_10)
	.align		4
.L_10:
        /*0010*/ 	.word	index@(.nv.constant0.triton_mm)
        /*0014*/ 	.short	0x0160
        /*0016*/ 	.short	0x0020


	//----- nvinfo : EIATTR_CBANK_PARAM_SIZE
	.align		4
.L_11:
        /*0018*/ 	.byte	0x03, 0x19
        /*001a*/ 	.short	0x0020


	//----- nvinfo : EIATTR_KPARAM_INFO
	.align		4
        /*001c*/ 	.byte	0x04, 0x17
        /*001e*/ 	.short	(.L_13 - .L_12)
.L_12:
        /*0020*/ 	.word	0x00000000
        /*0024*/ 	.short	0x0003
        /*0026*/ 	.short	0x0018
        /*0028*/ 	.byte	0x00, 0xf4, 0x21, 0x00


	//----- nvinfo : EIATTR_KPARAM_INFO
	.align		4
.L_13:
        /*002c*/ 	.byte	0x04, 0x17
        /*002e*/ 	.short	(.L_15 - .L_14)
.L_14:
        /*0030*/ 	.word	0x00000000
        /*0034*/ 	.short	0x0002
        /*0036*/ 	.short	0x0010
        /*0038*/ 	.byte	0x00, 0xf4, 0x21, 0x00


	//----- nvinfo : EIATTR_KPARAM_INFO
	.align		4
.L_15:
        /*003c*/ 	.byte	0x04, 0x17
        /*003e*/ 	.short	(.L_17 - .L_16)
.L_16:
        /*0040*/ 	.word	0x00000000
        /*0044*/ 	.short	0x0001
        /*0046*/ 	.short	0x0008
        /*0048*/ 	.byte	0x00, 0xf4, 0x21, 0x00


	//----- nvinfo : EIATTR_KPARAM_INFO
	.align		4
.L_17:
        /*004c*/ 	.byte	0x04, 0x17
        /*004e*/ 	.short	(.L_19 - .L_18)
.L_18:
        /*0050*/ 	.word	0x00000000
        /*0054*/ 	.short	0x0000
        /*0056*/ 	.short	0x0000
        /*0058*/ 	.byte	0x00, 0xf4, 0x21, 0x00


	//----- nvinfo : EIATTR_MAXREG_COUNT
	.align		4
.L_19:
        /*005c*/ 	.byte	0x03, 0x1b
        /*005e*/ 	.short	0x00ff


	//----- nvinfo : EIATTR_EXIT_INSTR_OFFSETS
	.align		4
        /*0060*/ 	.byte	0x04, 0x1c
        /*0062*/ 	.short	(.L_21 - .L_20)


	//   ....[0]....
.L_20:
        /*0064*/ 	.word	0x00001910


	//   ....[1]....
        /*0068*/ 	.word	0x00001960


	//----- nvinfo : EIATTR_REQNTID
	.align		4
.L_21:
        /*006c*/ 	.byte	0x04, 0x10
        /*006e*/ 	.short	(.L_23 - .L_22)
.L_22:
        /*0070*/ 	.word	0x00000080
        /*0074*/ 	.word	0x00000001
        /*0078*/ 	.word	0x00000001
.L_23:


//--------------------- .nv.callgraph             --------------------------
	.section	.nv.callgraph,"",@"SHT_CUDA_CALLGRAPH"
	.align	4
	.sectionentsize	8
	.align		4
        /*0000*/ 	.word	0x00000000
	.align		4
        /*0004*/ 	.word	0xffffffff
	.align		4
        /*0008*/ 	.word	0x00000000
	.align		4
        /*000c*/ 	.word	0xfffffffe
	.align		4
        /*0010*/ 	.word	0x00000000
	.align		4
        /*0014*/ 	.word	0xfffffffd
	.align		4
        /*0018*/ 	.word	0x00000000
	.align		4
        /*001c*/ 	.word	0xfffffffc


//--------------------- .nv.rel.action            --------------------------
	.section	.nv.rel.action,"",@"SHT_CUDA_RELOCINFO"
	.align	8
	.sectionentsize	8
        /*0000*/ 	.byte	0x73, 0x00, 0x00, 0x00, 0x00, 0x00, 0x00, 0x00, 0x00, 0x00, 0x00, 0x11, 0x25, 0x00, 0x05, 0x36


//--------------------- .nv.constant0.triton_mm   --------------------------
	.section	.nv.constant0.triton_mm,"a",@progbits
	.sectionflags	@""
	.align	4
.nv.constant0.triton_mm:
	.zero		384


//--------------------- .text.triton_mm           --------------------------
	.section	.text.triton_mm,"ax",@progbits
	.sectionflags	@"SHF_BARRIERS=1"
	.sectioninfo	@"SHI_REGISTERS=96"
	.align	128
        .global         triton_mm
        .type           triton_mm,@function
        .size           triton_mm,(.L_x_2 - triton_mm)
        .other          triton_mm,@"STO_CUDA_ENTRY STV_DEFAULT"
triton_mm:
.text.triton_mm:
[----:B------:R-:W-:Y:S02]  /*0000*/  IMAD.MOV.U32 R1, RZ, RZ, c[0x0][0x28] ;  /* 0x00000a00ff017624 */ /* 0x000fe400078e00ff */
[----:B------:R-:W1:Y:S01]  /*0010*/  S2R R9, SR_CTAID.X ;  /* 0x0000000000097919 */ /* 0x000e620000002500 */
[----:B------:R-:W-:Y:S01]  /*0020*/  IMAD.MOV.U32 R5, RZ, RZ, -0x8 ;  /* 0xfffffff8ff057424 */ /* 0x000fe200078e00ff */
[----:B------:R-:W-:Y:S01]  /*0030*/  ULDC.64 UR4, c[0x0][0x118] ;  /* 0x0000460000047ab9 */ /* 0x000fe20000000a00 */
[----:B------:R-:W-:Y:S01]  /*0040*/  IMAD.MOV.U32 R88, RZ, RZ, 0x1 ;  /* 0x00000001ff587424 */ /* 0x000fe200078e00ff */
[----:B------:R-:W2:Y:S01]  /*0050*/  S2R R17, SR_TID.X ;  /* 0x0000000000117919 */ /* 0x000ea20000002100 */
[----:B------:R-:W-:Y:S01]  /*0060*/  IMAD.MOV.U32 R87, RZ, RZ, -0x1 ;  /* 0xffffffffff577424 */ /* 0x000fe200078e00ff */
[----:B------:R-:W-:Y:S01]  /*0070*/  CS2R R32, SRZ ;  /* 0x0000000000207805 */ /* 0x000fe2000001ff00 */
[----:B------:R-:W-:Y:S01]  /*0080*/  IMAD.MOV.U32 R86, RZ, RZ, RZ ;  /* 0x000000ffff567224 */ /* 0x000fe200078e00ff */
[----:B------:R-:W-:Y:S01]  /*0090*/  CS2R R34, SRZ ;  /* 0x0000000000227805 */ /* 0x000fe2000001ff00 */
[----:B------:R-:W-:Y:S01]  /*00a0*/  IMAD.MOV.U32 R46, RZ, RZ, RZ ;  /* 0x000000ffff2e7224 */ /* 0x000fe200078e00ff */
[----:B------:R-:W-:Y:S01]  /*00b0*/  CS2R R80, SRZ ;  /* 0x0000000000507805 */ /* 0x000fe2000001ff00 */
        /* <DEDUP_REMOVED lines=13> */
[----:B-1----:R-:W-:Y:S01]  /*0190*/  IMAD.HI R0, R9, 0x2aaaaaab, RZ ;  /* 0x2aaaaaab09007827 */ /* 0x002fe200078e02ff */
[----:B------:R-:W-:Y:S01]  /*01a0*/  CS2R R28, SRZ ;  /* 0x00000000001c7805 */ /* 0x000fe2000001ff00 */
[----:B------:R-:W-:Y:S01]  /*01b0*/  CS2R R30, SRZ ;  /* 0x00000000001e7805 */ /* 0x000fe2000001ff00 */
[----:B------:R-:W-:Y:S01]  /*01c0*/  CS2R R52, SRZ ;  /* 0x0000000000347805 */ /* 0x000fe2000001ff00 */
[----:B------:R-:W-:Y:S01]  /*01d0*/  CS2R R54, SRZ ;  /* 0x0000000000367805 */ /* 0x000fe2000001ff00 */
[----:B------:R-:W-:Y:S01]  /*01e0*/  SHF.R.U32.HI R3, RZ, 0x1f, R0 ;  /* 0x0000001fff037819 */ /* 0x000fe20000011600 */
[----:B------:R-:W-:Y:S01]  /*01f0*/  CS2R R48, SRZ ;  /* 0x0000000000307805 */ /* 0x000fe2000001ff00 */
[----:B------:R-:W-:Y:S01]  /*0200*/  CS2R R50, SRZ ;  /* 0x0000000000327805 */ /* 0x000fe2000001ff00 */
[----:B------:R-:W-:Y:S01]  /*0210*/  CS2R R18, SRZ ;  /* 0x0000000000127805 */ /* 0x000fe2000001ff00 */
[----:B------:R-:W-:Y:S01]  /*0220*/  LEA.HI.SX32 R0, R0, R3, 0x1a ;  /* 0x0000000300007211 */ /* 0x000fe200078fd2ff */
[----:B------:R-:W-:Y:S01]  /*0230*/  CS2R R20, SRZ ;  /* 0x0000000000147805 */ /* 0x000fe2000001ff00 */
[----:B------:R-:W-:Y:S01]  /*0240*/  CS2R R22, SRZ ;  /* 0x0000000000167805 */ /* 0x000fe2000001ff00 */
[----:B------:R-:W-:-:S02]  /*0250*/  CS2R R24, SRZ ;  /* 0x0000000000187805 */ /* 0x000fc4000001ff00 */
[C---:B------:R-:W-:Y:S02]  /*0260*/  IMAD R2, R0.reuse, R5, 0x1d ;  /* 0x0000001d00027424 */ /* 0x040fe400078e0205 */
[----:B------:R-:W-:-:S03]  /*0270*/  IMAD R7, R0, -0x180, R9 ;  /* 0xfffffe8000077824 */ /* 0x000fc600078e0209 */
[----:B------:R-:W-:Y:S02]  /*0280*/  IMNMX R4, R2, 0x8, PT ;  /* 0x0000000802047817 */ /* 0x000fe40003800200 */
[----:B------:R-:W-:Y:S02]  /*0290*/  IABS R6, R7 ;  /* 0x0000000700067213 */ /* 0x000fe40000000000 */
[-C--:B------:R-:W-:Y:S02]  /*02a0*/  IABS R8, R4.reuse ;  /* 0x0000000400087213 */ /* 0x080fe40000000000 */
[-C--:B------:R-:W-:Y:S02]  /*02b0*/  IABS R10, R4.reuse ;  /* 0x00000004000a7213 */ /* 0x080fe40000000000 */
[----:B------:R-:W1:Y:S01]  /*02c0*/  I2F.RP R5, R8 ;  /* 0x0000000800057306 */ /* 0x000e620000209400 */
[----:B------:R-:W-:-:S04]  /*02d0*/  LOP3.LUT R7, R7, R4, RZ, 0x3c, !PT ;  /* 0x0000000407077212 */ /* 0x000fc800078e3cff */
[----:B------:R-:W-:-:S03]  /*02e0*/  ISETP.GE.AND P3, PT, R7, RZ, PT ;  /* 0x000000ff0700720c */ /* 0x000fc60003f66270 */
[----:B-1----:R-:W1:Y:S02]  /*02f0*/  MUFU.RCP R5, R5 ;  /* 0x0000000500057308 */ /* 0x002e640000001000 */
[----:B-1----:R-:W-:-:S06]  /*0300*/  IADD3 R2, R5, 0xffffffe, RZ ;  /* 0x0ffffffe05027810 */ /* 0x002fcc0007ffe0ff */
[----:B------:R1:W3:Y:S02]  /*0310*/  F2I.FTZ.U32.TRUNC.NTZ R3, R2 ;  /* 0x0000000200037305 */ /* 0x0002e4000021f000 */
[----:B-1----:R-:W-:Y:S02]  /*0320*/  IMAD.MOV.U32 R2, RZ, RZ, RZ ;  /* 0x000000ffff027224 */ /* 0x002fe400078e00ff */
[----:B---3--:R-:W-:-:S04]  /*0330*/  IMAD.MOV R11, RZ, RZ, -R3 ;  /* 0x000000ffff0b7224 */ /* 0x008fc800078e0a03 */
[----:B------:R-:W-:-:S04]  /*0340*/  IMAD R11, R11, R8, RZ ;  /* 0x000000080b0b7224 */ /* 0x000fc800078e02ff */
[----:B------:R-:W-:-:S04]  /*0350*/  IMAD.HI.U32 R3, R3, R11, R2 ;  /* 0x0000000b03037227 */ /* 0x000fc800078e0002 */
[----:B------:R-:W-:Y:S02]  /*0360*/  IMAD.MOV R11, RZ, RZ, -R10 ;  /* 0x000000ffff0b7224 */ /* 0x000fe400078e0a0a */
[----:B------:R-:W-:-:S04]  /*0370*/  IMAD.HI.U32 R2, R3, R6, RZ ;  /* 0x0000000603027227 */ /* 0x000fc800078e00ff */
[----:B------:R-:W-:Y:S01]  /*0380*/  IMAD R5, R2, R11, R6 ;  /* 0x0000000b02057224 */ /* 0x000fe200078e0206 */
[----:B------:R-:W-:-:S04]  /*0390*/  IABS R6, R9 ;  /* 0x0000000900067213 */ /* 0x000fc80000000000 */
[----:B------:R-:W-:Y:S01]  /*03a0*/  ISETP.GT.U32.AND P2, PT, R8, R5, PT ;  /* 0x000000050800720c */ /* 0x000fe20003f44070 */
[----:B------:R-:W-:-:S04]  /*03b0*/  IMAD.HI.U32 R3, R3, R6, RZ ;  /* 0x0000000603037227 */ /* 0x000fc800078e00ff */
[----:B------:R-:W-:Y:S01]  /*03c0*/  IMAD R3, R3, R11, R6 ;  /* 0x0000000b03037224 */ /* 0x000fe200078e0206 */
[----:B--2---:R-:W-:-:S04]  /*03d0*/  SHF.R.U32.HI R6, RZ, 0x1, R17 ;  /* 0x00000001ff067819 */ /* 0x004fc80000011611 */
[----:B------:R-:W-:Y:S02]  /*03e0*/  ISETP.GT.U32.AND P1, PT, R8, R3, PT ;  /* 0x000000030800720c */ /* 0x000fe40003f24070 */
[----:B------:R-:W-:Y:S01]  /*03f0*/  SGXT.U32 R6, R6, 0x6 ;  /* 0x000000060606781a */ /* 0x000fe20000000000 */
[----:B------:R-:W-:Y:S01]  /*0400*/  @!P2 IMAD.IADD R5, R5, 0x1, -R8 ;  /* 0x000000010505a824 */ /* 0x000fe200078e0a08 */
[----:B------:R-:W-:Y:S02]  /*0410*/  @!P2 IADD3 R2, R2, 0x1, RZ ;  /* 0x000000010202a810 */ /* 0x000fe40007ffe0ff */
[----:B------:R-:W-:Y:S02]  /*0420*/  ISETP.GE.AND P2, PT, R9, RZ, PT ;  /* 0x000000ff0900720c */ /* 0x000fe40003f46270 */
[----:B------:R-:W-:-:S05]  /*0430*/  ISETP.GE.U32.AND P0, PT, R5, R8, PT ;  /* 0x000000080500720c */ /* 0x000fca0003f06070 */
[----:B------:R-:W-:-:S05]  /*0440*/  @!P1 IMAD.IADD R3, R3, 0x1, -R8 ;  /* 0x0000000103039824 */ /* 0x000fca00078e0a08 */
[----:B------:R-:W-:-:S03]  /*0450*/  ISETP.GT.U32.AND P1, PT, R8, R3, PT ;  /* 0x000000030800720c */ /* 0x000fc60003f24070 */
[----:B------:R-:W-:Y:S02]  /*0460*/  @P0 IADD3 R2, R2, 0x1, RZ ;  /* 0x0000000102020810 */ /* 0x000fe40007ffe0ff */
[----:B------:R-:W-:Y:S02]  /*0470*/  ISETP.NE.AND P0, PT, R4, RZ, PT ;  /* 0x000000ff0400720c */ /* 0x000fe40003f05270 */
[----:B------:R-:W-:Y:S01]  /*0480*/  LOP3.LUT R4, RZ, R4, RZ, 0x33, !PT ;  /* 0x00000004ff047212 */ /* 0x000fe200078e33ff */
[----:B------:R-:W-:-:S05]  /*0490*/  @!P3 IMAD.MOV R2, RZ, RZ, -R2 ;  /* 0x000000ffff02b224 */ /* 0x000fca00078e0a02 */
[----:B------:R-:W-:Y:S01]  /*04a0*/  SEL R84, R4, R2, !P0 ;  /* 0x0000000204547207 */ /* 0x000fe20004000000 */
[----:B------:R-:W-:-:S04]  /*04b0*/  @!P1 IMAD.IADD R3, R3, 0x1, -R8 ;  /* 0x0000000103039824 */ /* 0x000fc800078e0a08 */
[----:B------:R-:W-:Y:S02]  /*04c0*/  IMAD.SHL.U32 R84, R84, 0x40, RZ ;  /* 0x0000004054547824 */ /* 0x000fe400078e00ff */
[----:B------:R-:W-:-:S03]  /*04d0*/  @!P2 IMAD.MOV R3, RZ, RZ, -R3 ;  /* 0x000000ffff03a224 */ /* 0x000fc600078e0a03 */
[----:B------:R-:W-:Y:S02]  /*04e0*/  LOP3.LUT R8, R84, R6, RZ, 0xfc, !PT ;  /* 0x0000000654087212 */ /* 0x000fe400078efcff */
[----:B------:R-:W-:Y:S01]  /*04f0*/  SEL R3, R4, R3, !P0 ;  /* 0x0000000304037207 */ /* 0x000fe20004000000 */
[----:B------:R-:W-:Y:S01]  /*0500*/  IMAD.MOV.U32 R4, RZ, RZ, RZ ;  /* 0x000000ffff047224 */ /* 0x000fe200078e00ff */
[----:B------:R-:W-:-:S03]  /*0510*/  PRMT R2, R8, 0x9910, RZ ;  /* 0x0000991008027816 */ /* 0x000fc600000000ff */
[----:B------:R-:W-:Y:S02]  /*0520*/  IMAD R3, R0, 0x8, R3 ;  /* 0x0000000800037824 */ /* 0x000fe400078e0203 */
[----:B------:R-:W-:Y:S02]  /*0530*/  IMAD R2, R2, 0x2aab, RZ ;  /* 0x00002aab02027824 */ /* 0x000fe400078e02ff */
[----:B------:R-:W-:-:S03]  /*0540*/  IMAD.SHL.U32 R7, R3, 0x80, RZ ;  /* 0x0000008003077824 */ /* 0x000fc600078e00ff */
[----:B------:R-:W-:Y:S01]  /*0550*/  SHF.R.S32.HI R0, RZ, 0x10, R2 ;  /* 0x00000010ff007819 */ /* 0x000fe20000011402 */
[----:B------:R-:W-:Y:S01]  /*0560*/  IMAD.MOV.U32 R2, RZ, RZ, RZ ;  /* 0x000000ffff027224 */ /* 0x000fe200078e00ff */
[C---:B------:R-:W-:Y:S02]  /*0570*/  LOP3.LUT R3, R7.reuse, R6, RZ, 0xfc, !PT ;  /* 0x0000000607037212 */ /* 0x040fe400078efcff */
[----:B------:R-:W-:Y:S02]  /*0580*/  LOP3.LUT R9, R0, 0xffff, RZ, 0xc0, !PT ;  /* 0x0000ffff00097812 */ /* 0x000fe400078ec0ff */
[----:B------:R-:W-:Y:S02]  /*0590*/  LOP3.LUT R5, R7, 0x40, R6, 0xfe, !PT ;  /* 0x0000004007057812 */ /* 0x000fe400078efe06 */
[----:B------:R-:W-:-:S04]  /*05a0*/  SHF.R.U32.HI R0, RZ, 0xf, R9 ;  /* 0x0000000fff007819 */ /* 0x000fc80000011609 */
[----:B------:R-:W-:Y:S01]  /*05b0*/  LEA.HI R9, R9, R0, RZ, 0x17 ;  /* 0x0000000009097211 */ /* 0x000fe200078fb8ff */
[----:B------:R-:W-:-:S04]  /*05c0*/  IMAD.HI R0, R3, -0x6e5d4c3b, R2 ;  /* 0x91a2b3c503007827 */ /* 0x000fc800078e0202 */
[----:B------:R-:W-:Y:S01]  /*05d0*/  IMAD.HI R2, R5, -0x6e5d4c3b, R4 ;  /* 0x91a2b3c505027827 */ /* 0x000fe200078e0204 */
[----:B------:R-:W-:Y:S02]  /*05e0*/  PRMT R4, R9, 0x9910, RZ ;  /* 0x0000991009047816 */ /* 0x000fe400000000ff */
[----:B------:R-:W-:Y:S02]  /*05f0*/  SHF.R.U32.HI R9, RZ, 0x1f, R0 ;  /* 0x0000001fff097819 */ /* 0x000fe40000011600 */
[----:B------:R-:W-:Y:S02]  /*0600*/  SHF.R.U32.HI R11, RZ, 0x1f, R2 ;  /* 0x0000001fff0b7819 */ /* 0x000fe40000011602 */
[----:B------:R-:W-:Y:S02]  /*0610*/  LEA.HI R9, R0, R9, RZ, 0x15 ;  /* 0x0000000900097211 */ /* 0x000fe400078fa8ff */
[----:B------:R-:W-:Y:S01]  /*0620*/  LEA.HI R11, R2, R11, RZ, 0x15 ;  /* 0x0000000b020b7211 */ /* 0x000fe200078fa8ff */
[----:B------:R-:W-:Y:S01]  /*0630*/  IMAD R2, R4, 0xc00, RZ ;  /* 0x00000c0004027824 */ /* 0x000fe200078e02ff */
[----:B------:R-:W-:Y:S01]  /*0640*/  SHF.R.U32.HI R4, RZ, 0x2, R17 ;  /* 0x00000002ff047819 */ /* 0x000fe20000011611 */
[----:B------:R-:W-:Y:S01]  /*0650*/  IMAD R9, R9, -0xe10, R3 ;  /* 0xfffff1f009097824 */ /* 0x000fe200078e0203 */
[----:B------:R-:W-:Y:S01]  /*0660*/  LOP3.LUT R0, R17, 0x8, RZ, 0xc0, !PT ;  /* 0x0000000811007812 */ /* 0x000fe200078ec0ff */
[----:B------:R-:W-:-:S02]  /*0670*/  IMAD.MOV R15, RZ, RZ, -R2 ;  /* 0x000000ffff0f7224 */ /* 0x000fc400078e0a02 */
[----:B------:R-:W-:Y:S01]  /*0680*/  IMAD R11, R11, -0xe10, R5 ;  /* 0xfffff1f00b0b7824 */ /* 0x000fe200078e0205 */
[----:B------:R-:W-:Y:S01]  /*0690*/  LOP3.LUT R5, R4, 0x10, RZ, 0xc0, !PT ;  /* 0x0000001004057812 */ /* 0x000fe200078ec0ff */
[----:B------:R-:W-:Y:S01]  /*06a0*/  IMAD.SHL.U32 R2, R17, 0x4, RZ ;  /* 0x0000000411027824 */ /* 0x000fe200078e00ff */
[----:B------:R-:W-:Y:S01]  /*06b0*/  PRMT R15, R15, 0x7710, RZ ;  /* 0x000077100f0f7816 */ /* 0x000fe200000000ff */
[----:B------:R-:W-:Y:S01]  /*06c0*/  IMAD R36, R11, 0x3000, RZ ;  /* 0x000030000b247824 */ /* 0x000fe200078e02ff */
[C-C-:B------:R-:W-:Y:S01]  /*06d0*/  LOP3.LUT R3, R0.reuse, 0x7, R17.reuse, 0xf8, !PT ;  /* 0x0000000700037812 */ /* 0x140fe200078ef811 */
[----:B------:R-:W-:Y:S01]  /*06e0*/  IMAD.SHL.U32 R0, R0, 0x2, RZ ;  /* 0x0000000200007824 */ /* 0x000fe200078e00ff */
[----:B------:R-:W-:Y:S01]  /*06f0*/  LOP3.LUT R92, R2, 0x10, R17, 0x48, !PT ;  /* 0x00000010025c7812 */ /* 0x000fe200078e4811 */
[----:B------:R-:W-:Y:S01]  /*0700*/  IMAD.IADD R8, R8, 0x1, R15 ;  /* 0x0000000108087824 */ /* 0x000fe200078e020f */
[--C-:B------:R-:W-:Y:S01]  /*0710*/  LOP3.LUT R5, R5, 0xf, R17.reuse, 0xf8, !PT ;  /* 0x0000000f05057812 */ /* 0x100fe200078ef811 */
[----:B------:R-:W-:Y:S01]  /*0720*/  CS2R R10, SRZ ;  /* 0x00000000000a7805 */ /* 0x000fe2000001ff00 */
[----:B------:R-:W-:Y:S01]  /*0730*/  LOP3.LUT R13, R3, 0x10, R4, 0xf8, !PT ;  /* 0x00000010030d7812 */ /* 0x000fe200078ef804 */
[----:B------:R-:W-:Y:S01]  /*0740*/  IMAD.SHL.U32 R3, R17, 0x10, RZ ;  /* 0x0000001011037824 */ /* 0x000fe200078e00ff */
[----:B------:R-:W-:Y:S01]  /*0750*/  PRMT R8, R8, 0x9910, RZ ;  /* 0x0000991008087816 */ /* 0x000fe200000000ff */
[--C-:B------:R-:W-:Y:S01]  /*0760*/  IMAD R89, R5, 0x20, R92.reuse ;  /* 0x0000002005597824 */ /* 0x100fe200078e025c */
[----:B------:R-:W-:Y:S01]  /*0770*/  LOP3.LUT R4, R4, 0x8, RZ, 0xc0, !PT ;  /* 0x0000000804047812 */ /* 0x000fe200078ec0ff */
[----:B------:R-:W-:Y:S01]  /*0780*/  IMAD R92, R13, 0x20, R92 ;  /* 0x000000200d5c7824 */ /* 0x000fe200078e025c */
[----:B------:R-:W-:Y:S01]  /*0790*/  LOP3.LUT R90, R0, 0x10, R2, 0x78, !PT ;  /* 0x00000010005a7812 */ /* 0x000fe200078e7802 */
[----:B------:R-:W-:Y:S01]  /*07a0*/  IMAD.MOV.U32 R5, RZ, RZ, R8 ;  /* 0x000000ffff057224 */ /* 0x000fe200078e0008 */
[----:B------:R-:W-:Y:S01]  /*07b0*/  LOP3.LUT R15, R4, 0x7, R17, 0xf8, !PT ;  /* 0x00000007040f7812 */ /* 0x000fe200078ef811 */
[----:B------:R-:W-:Y:S01]  /*07c0*/  IMAD R4, R9, 0x3000, RZ ;  /* 0x0000300009047824 */ /* 0x000fe200078e02ff */
[--C-:B------:R-:W-:Y:S01]  /*07d0*/  LOP3.LUT R9, R36, 0x10, R3.reuse, 0xf8, !PT ;  /* 0x0000001024097812 */ /* 0x100fe200078ef803 */
[----:B------:R-:W-:Y:S01]  /*07e0*/  IMAD R2, R5, 0x3000, RZ ;  /* 0x0000300005027824 */ /* 0x000fe200078e02ff */
[--C-:B------:R-:W-:Y:S01]  /*07f0*/  LOP3.LUT R91, R0, 0x10, R3.reuse, 0x78, !PT ;  /* 0x00000010005b7812 */ /* 0x100fe200078e7803 */
[----:B------:R-:W-:Y:S01]  /*0800*/  IMAD R90, R15, 0x20, R90 ;  /* 0x000000200f5a7824 */ /* 0x000fe200078e025a */
[--C-:B------:R-:W-:Y:S01]  /*0810*/  LOP3.LUT R8, R4, 0x10, R3.reuse, 0xf8, !PT ;  /* 0x0000001004087812 */ /* 0x100fe200078ef803 */
[----:B------:R-:W-:Y:S01]  /*0820*/  CS2R R12, SRZ ;  /* 0x00000000000c7805 */ /* 0x000fe2000001ff00 */
[----:B------:R-:W-:Y:S01]  /*0830*/  LOP3.LUT R3, R2, 0x10, R3, 0xf8, !PT ;  /* 0x0000001002037812 */ /* 0x000fe200078ef803 */
[----:B------:R-:W-:Y:S01]  /*0840*/  IMAD R91, R6, 0x20, R91 ;  /* 0x00000020065b7824 */ /* 0x000fe200078e025b */
[----:B------:R-:W-:Y:S01]  /*0850*/  IADD3 R38, P0, R8, c[0x0][0x160], RZ ;  /* 0x0000580008267a10 */ /* 0x000fe20007f1e0ff */
[----:B------:R-:W-:Y:S01]  /*0860*/  CS2R R14, SRZ ;  /* 0x00000000000e7805 */ /* 0x000fe2000001ff00 */
[----:B------:R-:W-:Y:S01]  /*0870*/  IADD3 R44, P1, R9, c[0x0][0x160], RZ ;  /* 0x00005800092c7a10 */ /* 0x000fe20007f3e0ff */
[----:B------:R-:W-:Y:S01]  /*0880*/  CS2R R16, SRZ ;  /* 0x0000000000107805 */ /* 0x000fe2000001ff00 */
[----:B------:R-:W-:-:S02]  /*0890*/  IADD3 R26, P2, R3, c[0x0][0x168], RZ ;  /* 0x00005a00031a7a10 */ /* 0x000fc40007f5e0ff */
[----:B------:R-:W-:Y:S02]  /*08a0*/  LEA.HI.X.SX32 R39, R8, c[0x0][0x164], 0x1, P0 ;  /* 0x0000590008277a11 */ /* 0x000fe400000f0eff */
[----:B------:R-:W-:Y:S02]  /*08b0*/  LEA.HI.X.SX32 R45, R9, c[0x0][0x164], 0x1, P1 ;  /* 0x00005900092d7a11 */ /* 0x000fe400008f0eff */
[----:B------:R-:W-:Y:S01]  /*08c0*/  LEA.HI.X.SX32 R27, R3, c[0x0][0x16c], 0x1, P2 ;  /* 0x00005b00031b7a11 */ /* 0x000fe200010f0eff */
[----:B------:R1:W-:Y:S01]  /*08d0*/  LDGSTS.E.BYPASS.128 [R91], [R38.64] ;  /* 0x00000000265b7fae */ /* 0x0003e2000b901c44 */
[----:B------:R-:W-:Y:S01]  /*08e0*/  LEA.HI.X.SX32 R5, R4, c[0x0][0x164], 0x1, P0 ;  /* 0x0000590004057a11 */ /* 0x000fe200000f0eff */
[----:B------:R-:W-:Y:S01]  /*08f0*/  IMAD.MOV.U32 R4, RZ, RZ, R38 ;  /* 0x000000ffff047224 */ /* 0x000fe200078e0026 */
[----:B------:R-:W-:Y:S01]  /*0900*/  LEA.HI.X.SX32 R37, R36, c[0x0][0x164], 0x1, P1 ;  /* 0x0000590024257a11 */ /* 0x000fe200008f0eff */
[----:B------:R2:W-:Y:S01]  /*0910*/  LDGSTS.E.BYPASS.128 [R91+0x800], [R44.64] ;  /* 0x008000002c5b7fae */ /* 0x0005e2000b901c44 */
[----:B------:R-:W-:Y:S01]  /*0920*/  IMAD.MOV.U32 R36, RZ, RZ, R44 ;  /* 0x000000ffff247224 */ /* 0x000fe200078e002c */
[----:B------:R-:W-:Y:S01]  /*0930*/  LEA.HI.X.SX32 R3, R2, c[0x0][0x16c], 0x1, P2 ;  /* 0x00005b0002037a11 */ /* 0x000fe200010f0eff */
[----:B------:R-:W-:Y:S01]  /*0940*/  IMAD.MOV.U32 R2, RZ, RZ, R26 ;  /* 0x000000ffff027224 */ /* 0x000fe200078e001a */
[----:B------:R-:W0:Y:S01]  /*0950*/  LDGDEPBAR ;  /* 0x00000000000079af */ /* 0x000e220000000000 */
[----:B------:R-:W-:Y:S01]  /*0960*/  IADD3 R6, P2, R38, 0x40, RZ ;  /* 0x0000004026067810 */ /* 0x000fe20007f5e0ff */
[----:B------:R-:W-:Y:S01]  /*0970*/  CS2R R8, SRZ ;  /* 0x0000000000087805 */ /* 0x000fe2000001ff00 */
[----:B------:R-:W-:Y:S01]  /*0980*/  IADD3 R0, P0, R26, 0x40, RZ ;  /* 0x000000401a007810 */ /* 0x000fe20007f1e0ff */
[----:B------:R3:W-:Y:S02]  /*0990*/  LDGSTS.E.BYPASS.128 [R91+0x2000], [R26.64] ;  /* 0x020000001a5b7fae */ /* 0x0007e4000b901c44 */
[----:B------:R-:W-:-:S02]  /*09a0*/  IMAD.X R85, RZ, RZ, R5, P2 ;  /* 0x000000ffff557224 */ /* 0x000fc400010e0605 */
[----:B------:R-:W0:Y:S04]  /*09b0*/  LDGDEPBAR ;  /* 0x00000000000079af */ /* 0x000e280000000000 */
[----:B------:R-:W-:Y:S01]  /*09c0*/  BAR.SYNC.DEFER_BLOCKING 0x0 ;  /* 0x0000000000007b1d */ /* 0x000fe20000010000 */
[----:B--2---:R-:W-:Y:S01]  /*09d0*/  IADD3 R44, P1, R44, 0x40, RZ ;  /* 0x000000402c2c7810 */ /* 0x004fe20007f3e0ff */
[----:B------:R-:W-:Y:S01]  /*09e0*/  IMAD.X R47, RZ, RZ, R3, P0 ;  /* 0x000000ffff2f7224 */ /* 0x000fe200000e0603 */
[----:B---3--:R-:W-:-:S03]  /*09f0*/  CS2R R26, SRZ ;  /* 0x00000000001a7805 */ /* 0x008fc6000001ff00 */
[----:B------:R-:W-:Y:S01]  /*0a00*/  IMAD.X R45, RZ, RZ, R37, P1 ;  /* 0x000000ffff2d7224 */ /* 0x000fe200008e0625 */
[----:B------:R-:W-:Y:S01]  /*0a10*/  @!PT LDS RZ, [RZ] ;  /* 0x00000000fffff984 */ /* 0x000fe20000000800 */
[----:B------:R-:W-:Y:S01]  /*0a20*/  @!PT LDS RZ, [RZ] ;  /* 0x00000000fffff984 */ /* 0x000fe20000000800 */
[----:B------:R-:W-:Y:S01]  /*0a30*/  @!PT LDS RZ, [RZ] ;  /* 0x00000000fffff984 */ /* 0x000fe20000000800 */
[----:B------:R1:W-:Y:S04]  /*0a40*/  LDGSTS.E.BYPASS.128 [R91+0x1000], [R4.64+0x20] ;  /* 0x01000020045b7fae */ /* 0x0003e8000b901c44 */
[----:B------:R1:W-:Y:S04]  /*0a50*/  LDGSTS.E.BYPASS.128 [R91+0x1800], [R36.64+0x20] ;  /* 0x01800020245b7fae */ /* 0x0003e8000b901c44 */
[----:B------:R-:W0:Y:S04]  /*0a60*/  LDGDEPBAR ;  /* 0x00000000000079af */ /* 0x000e280000000000 */
[----:B------:R1:W-:Y:S04]  /*0a70*/  LDGSTS.E.BYPASS.128 [R91+0x2800], [R2.64+0x20] ;  /* 0x02800020025b7fae */ /* 0x0003e8000b901c44 */
[----:B------:R-:W0:Y:S02]  /*0a80*/  LDGDEPBAR ;  /* 0x00000000000079af */ /* 0x000e240000000000 */
.L_x_0:
[----:B------:R-:W-:-:S04]  /*0a90*/  DEPBAR.LE SB0, 0x2 ;  /* 0x000080800000791a */ /* 0x000fc80000000000 */
[----:B------:R-:W-:Y:S02]  /*0aa0*/  IADD3 R87, R87, 0x1, RZ ;  /* 0x0000000157577810 */ /* 0x000fe40007ffe0ff */
[----:B------:R-:W-:Y:S01]  /*0ab0*/  IADD3 R88, R88, 0x1, RZ ;  /* 0x0000000158587810 */ /* 0x000fe20007ffe0ff */
[----:B------:R-:W-:Y:S01]  /*0ac0*/  BAR.SYNC.DEFER_BLOCKING 0x0 ;  /* 0x0000000000007b1d */ /* 0x000fe20000010000 */
[C---:B------:R-:W-:Y:S02]  /*0ad0*/  ISETP.GE.AND P0, PT, R87.reuse, 0x2, PT ;  /* 0x000000025700780c */ /* 0x040fe40003f06270 */
[----:B------:R-:W-:Y:S02]  /*0ae0*/  ISETP.GE.AND P1, PT, R88, 0x2, PT ;  /* 0x000000025800780c */ /* 0x000fe40003f26270 */
[----:B------:R-:W-:Y:S02]  /*0af0*/  SEL R87, R87, RZ, !P0 ;  /* 0x000000ff57577207 */ /* 0x000fe40004000000 */
[----:B------:R-:W-:-:S02]  /*0b00*/  ISETP.GE.U32.AND P0, PT, R86, 0x17e, PT ;  /* 0x0000017e5600780c */ /* 0x000fc40003f06070 */
[----:B------:R-:W-:Y:S01]  /*0b10*/  SEL R88, R88, RZ, !P1 ;  /* 0x000000ff58587207 */ /* 0x000fe20004800000 */
[C---:B-1----:R-:W-:Y:S01]  /*0b20*/  IMAD R38, R87.reuse, 0x800, R90 ;  /* 0x0000080057267824 */ /* 0x042fe200078e025a */
[----:B------:R-:W-:Y:S01]  /*0b30*/  ISETP.GE.U32.AND.EX P0, PT, R46, RZ, PT, P0 ;  /* 0x000000ff2e00720c */ /* 0x000fe20003f06100 */
[----:B------:R-:W-:-:S03]  /*0b40*/  IMAD R93, R87, 0x1000, R89 ;  /* 0x00001000575d7824 */ /* 0x000fc600078e0259 */
[----:B------:R-:W-:Y:S04]  /*0b50*/  LDSM.16.M88.2 R2, [R38+0x2000] ;  /* 0x002000002602783b */ /* 0x000fe80000000100 */
[----:B------:R-:W-:Y:S04]  /*0b60*/  LDSM.16.M88.2 R4, [R38+0x2200] ;  /* 0x002200002604783b */ /* 0x000fe80000000100 */
[----:B------:R-:W-:Y:S04]  /*0b70*/  LDSM.16.M88.2 R36, [R38+0x2400] ;  /* 0x002400002624783b */ /* 0x000fe80000000100 */
[----:B------:R-:W1:Y:S04]  /*0b80*/  LDSM.16.M88.4 R40, [R93] ;  /* 0x000000005d28783b */ /* 0x000e680000000200 */
[----:B------:R-:W2:Y:S01]  /*0b90*/  LDSM.16.M88.2 R38, [R38+0x2600] ;  /* 0x002600002626783b */ /* 0x000ea20000000100 */
[C---:B-1----:R-:W-:Y:S08]  /*0ba0*/  IMMA.16832.S8.S8.SAT R32, R40.reuse.ROW, R2.COL, R32 ;  /* 0x0000000228207237 */ /* 0x042ff00000445c20 */
[C---:B------:R-:W-:Y:S08]  /*0bb0*/  IMMA.16832.S8.S8.SAT R80, R40.reuse.ROW, R4.COL, R80 ;  /* 0x0000000428507237 */ /* 0x040ff00000445c50 */
[C---:B------:R-:W-:Y:S08]  /*0bc0*/  IMMA.16832.S8.S8.SAT R76, R40.reuse.ROW, R36.COL, R76 ;  /* 0x00000024284c7237 */ /* 0x040ff00000445c4c */
[----:B--2---:R-:W-:Y:S07]  /*0bd0*/  IMMA.16832.S8.S8.SAT R72, R40.ROW, R38.COL, R72 ;  /* 0x0000002628487237 */ /* 0x004fee0000445c48 */
[----:B------:R-:W-:-:S06]  /*0be0*/  IMAD R40, R87, 0x1000, R92 ;  /* 0x0000100057287824 */ /* 0x000fcc00078e025c */
[----:B------:R-:W1:Y:S02]  /*0bf0*/  LDSM.16.M88.4 R40, [R40+0x400] ;  /* 0x000400002828783b */ /* 0x000e640000000200 */
[C---:B-1----:R-:W-:Y:S08]  /*0c00*/  IMMA.16832.S8.S8.SAT R56, R40.reuse.ROW, R2.COL, R56 ;  /* 0x0000000228387237 */ /* 0x042ff00000445c38 */
[C---:B------:R-:W-:Y:S08]  /*0c10*/  IMMA.16832.S8.S8.SAT R60, R40.reuse.ROW, R4.COL, R60 ;  /* 0x00000004283c7237 */ /* 0x040ff00000445c3c */
[C---:B------:R-:W-:Y:S08]  /*0c20*/  IMMA.16832.S8.S8.SAT R64, R40.reuse.ROW, R36.COL, R64 ;  /* 0x0000002428407237 */ /* 0x040ff00000445c40 */
[----:B------:R-:W-:Y:S01]  /*0c30*/  IMMA.16832.S8.S8.SAT R68, R40.ROW, R38.COL, R68 ;  /* 0x0000002628447237 */ /* 0x000fe20000445c44 */
[----:B------:R-:W1:Y:S07]  /*0c40*/  LDSM.16.M88.4 R40, [R93+0x800] ;  /* 0x000800005d28783b */ /* 0x000e6e0000000200 */
[C---:B-1----:R-:W-:Y:S08]  /*0c50*/  IMMA.16832.S8.S8.SAT R28, R40.reuse.ROW, R2.COL, R28 ;  /* 0x00000002281c7237 */ /* 0x042ff00000445c1c */
[C---:B------:R-:W-:Y:S08]  /*0c60*/  IMMA.16832.S8.S8.SAT R12, R40.reuse.ROW, R4.COL, R12 ;  /* 0x00000004280c7237 */ /* 0x040ff00000445c0c */
[C---:B------:R-:W-:Y:S08]  /*0c70*/  IMMA.16832.S8.S8.SAT R52, R40.reuse.ROW, R36.COL, R52 ;  /* 0x0000002428347237 */ /* 0x040ff00000445c34 */
[----:B------:R-:W-:Y:S01]  /*0c80*/  IMMA.16832.S8.S8.SAT R48, R40.ROW, R38.COL, R48 ;  /* 0x0000002628307237 */ /* 0x000fe20000445c30 */
[----:B------:R-:W1:Y:S07]  /*0c90*/  LDSM.16.M88.4 R40, [R93+0xc00] ;  /* 0x000c00005d28783b */ /* 0x000e6e0000000200 */
[C---:B-1----:R-:W-:Y:S07]  /*0ca0*/  IMMA.16832.S8.S8.SAT R16, R40.reuse.ROW, R2.COL, R16 ;  /* 0x0000000228107237 */ /* 0x042fee0000445c10 */
[----:B------:R-:W-:Y:S01]  /*0cb0*/  IMAD.MOV.U32 R2, RZ, RZ, R6 ;  /* 0x000000ffff027224 */ /* 0x000fe200078e0006 */
[----:B------:R-:W-:Y:S01]  /*0cc0*/  IMMA.16832.S8.S8.SAT R8, R40.ROW, R4.COL, R8 ;  /* 0x0000000428087237 */ /* 0x000fe20000445c08 */
[----:B------:R-:W-:Y:S01]  /*0cd0*/  IMAD.MOV.U32 R3, RZ, RZ, R85 ;  /* 0x000000ffff037224 */ /* 0x000fe200078e0055 */
[----:B------:R-:W-:Y:S01]  /*0ce0*/  BAR.SYNC.DEFER_BLOCKING 0x0 ;  /* 0x0000000000007b1d */ /* 0x000fe20000010000 */
[----:B------:R-:W-:-:S04]  /*0cf0*/  IADD3 R6, P3, R6, 0x20, RZ ;  /* 0x0000002006067810 */ /* 0x000fc80007f7e0ff */
[----:B------:R-:W-:Y:S01]  /*0d00*/  IMAD R5, R88, 0x1000, R91 ;  /* 0x0000100058057824 */ /* 0x000fe200078e025b */
[----:B------:R-:W-:Y:S01]  /*0d10*/  IMMA.16832.S8.S8.SAT R20, R40.ROW, R36.COL, R20 ;  /* 0x0000002428147237 */ /* 0x000fe20000445c14 */
[----:B------:R-:W-:-:S06]  /*0d20*/  IMAD.X R85, RZ, RZ, R85, P3 ;  /* 0x000000ffff557224 */ /* 0x000fcc00018e0655 */
[----:B------:R-:W-:Y:S01]  /*0d30*/  IMAD R37, R88, 0x800, R91 ;  /* 0x0000080058257824 */ /* 0x000fe200078e025b */
[----:B------:R-:W-:Y:S01]  /*0d40*/  IMMA.16832.S8.S8.SAT R24, R40.ROW, R38.COL, R24 ;  /* 0x0000002628187237 */ /* 0x000fe20000445c18 */
[----:B------:R-:W-:Y:S01]  /*0d50*/  @!PT LDS RZ, [RZ] ;  /* 0x00000000fffff984 */ /* 0x000fe20000000800 */
[----:B------:R-:W-:Y:S01]  /*0d60*/  @!PT LDS RZ, [RZ] ;  /* 0x00000000fffff984 */ /* 0x000fe20000000800 */
[----:B------:R-:W-:Y:S01]  /*0d70*/  @!PT LDS RZ, [RZ] ;  /* 0x00000000fffff984 */ /* 0x000fe20000000800 */
[----:B------:R1:W-:Y:S04]  /*0d80*/  LDGSTS.E.BYPASS.128 [R5], [R2.64], !P0 ;  /* 0x0000000002057fae */ /* 0x0003e8000c101c44 */
[----:B------:R2:W-:Y:S04]  /*0d90*/  LDGSTS.E.BYPASS.128 [R5+0x800], [R44.64], !P0 ;  /* 0x008000002c057fae */ /* 0x0005e8000c101c44 */
[----:B------:R-:W0:Y:S01]  /*0da0*/  LDGDEPBAR ;  /* 0x00000000000079af */ /* 0x000e220000000000 */
[----:B-1----:R-:W-:Y:S01]  /*0db0*/  IMAD.MOV.U32 R2, RZ, RZ, R0 ;  /* 0x000000ffff027224 */ /* 0x002fe200078e0000 */
[----:B------:R-:W-:Y:S01]  /*0dc0*/  IADD3 R0, P1, R0, 0x20, RZ ;  /* 0x0000002000007810 */ /* 0x000fe20007f3e0ff */
[----:B------:R-:W-:Y:S01]  /*0dd0*/  IMAD.MOV.U32 R3, RZ, RZ, R47 ;  /* 0x000000ffff037224 */ /* 0x000fe200078e002f */
[----:B--2---:R-:W-:-:S03]  /*0de0*/  IADD3 R44, P2, R44, 0x20, RZ ;  /* 0x000000202c2c7810 */ /* 0x004fc60007f5e0ff */
[----:B------:R-:W-:Y:S01]  /*0df0*/  IMAD.X R47, RZ, RZ, R47, P1 ;  /* 0x000000ffff2f7224 */ /* 0x000fe200008e062f */
[----:B------:R1:W-:Y:S01]  /*0e00*/  LDGSTS.E.BYPASS.128 [R37+0x2000], [R2.64], !P0 ;  /* 0x0200000002257fae */ /* 0x0003e2000c101c44 */
[----:B------:R-:W-:Y:S01]  /*0e10*/  IADD3 R86, P0, R86, 0x1, RZ ;  /* 0x0000000156567810 */ /* 0x000fe20007f1e0ff */
[----:B------:R-:W-:Y:S02]  /*0e20*/  IMAD.X R45, RZ, RZ, R45, P2 ;  /* 0x000000ffff2d7224 */ /* 0x000fe400010e062d */
[----:B------:R-:W0:Y:S02]  /*0e30*/  LDGDEPBAR ;  /* 0x00000000000079af */ /* 0x000e240000000000 */
[----:B------:R-:W-:Y:S01]  /*0e40*/  IMAD.X R46, RZ, RZ, R46, P0 ;  /* 0x000000ffff2e7224 */ /* 0x000fe200000e062e */
[----:B------:R-:W-:-:S04]  /*0e50*/  ISETP.NE.U32.AND P0, PT, R86, 0x180, PT ;  /* 0x000001805600780c */ /* 0x000fc80003f05070 */
[----:B------:R-:W-:-:S13]  /*0e60*/  ISETP.NE.AND.EX P0, PT, R46, RZ, PT, P0 ;  /* 0x000000ff2e00720c */ /* 0x000fda0003f05300 */
[----:B-1----:R-:W-:Y:S05]  /*0e70*/  @P0 BRA `(.L_x_0) ;  /* 0xfffffc1000000947 */ /* 0x002fea000383ffff */
[----:B------:R-:W1:Y:S01]  /*0e80*/  S2R R4, SR_TID.X ;  /* 0x0000000000047919 */ /* 0x000e620000002100 */
[----:B------:R-:W-:-:S04]  /*0e90*/  DEPBAR.LE SB0, 0x0 ;  /* 0x000080000000791a */ /* 0x000fc80000000000 */
[--C-:B-1----:R-:W-:Y:S01]  /*0ea0*/  SHF.R.U32.HI R0, RZ, 0x4, R4.reuse ;  /* 0x00000004ff007819 */ /* 0x102fe20000011604 */
[C---:B------:R-:W-:Y:S01]  /*0eb0*/  IMAD.SHL.U32 R37, R4.reuse, 0x10, RZ ;  /* 0x0000001004257824 */ /* 0x040fe200078e00ff */
[----:B------:R-:W-:Y:S01]  /*0ec0*/  SHF.R.U32.HI R41, RZ, 0x2, R4 ;  /* 0x00000002ff297819 */ /* 0x000fe20000011604 */
[----:B------:R-:W-:Y:S01]  /*0ed0*/  IMAD.SHL.U32 R5, R4, 0x4, RZ ;  /* 0x0000000404057824 */ /* 0x000fe200078e00ff */
[----:B------:R-:W-:Y:S01]  /*0ee0*/  SGXT.U32 R0, R0, 0x3 ;  /* 0x000000030000781a */ /* 0x000fe20000000000 */
[----:B------:R-:W-:Y:S01]  /*0ef0*/  IMAD.SHL.U32 R2, R4, 0x2, RZ ;  /* 0x0000000204027824 */ /* 0x000fe200078e00ff */
[----:B------:R-:W-:Y:S02]  /*0f00*/  LOP3.LUT R3, R37, 0xc0, RZ, 0xc0, !PT ;  /* 0x000000c025037812 */ /* 0x000fe400078ec0ff */
[----:B------:R-:W-:Y:S02]  /*0f10*/  LOP3.LUT R84, R84, 0x3c, R5, 0xf8, !PT ;  /* 0x0000003c54547812 */ /* 0x000fe400078ef805 */
[----:B------:R-:W-:-:S02]  /*0f20*/  LOP3.LUT R7, R0, R7, RZ, 0xfc, !PT ;  /* 0x0000000700077212 */ /* 0x000fc400078efcff */
[----:B------:R-:W-:Y:S01]  /*0f30*/  LOP3.LUT R2, R3, 0x6, R2, 0xf8, !PT ;  /* 0x0000000603027812 */ /* 0x000fe200078ef802 */
[----:B------:R-:W-:Y:S01]  /*0f40*/  BAR.SYNC.DEFER_BLOCKING 0x0 ;  /* 0x0000000000007b1d */ /* 0x000fe20000010000 */
[----:B------:R-:W-:Y:S01]  /*0f50*/  ISETP.GE.AND P0, PT, R84, 0xc00, PT ;  /* 0x00000c005400780c */ /* 0x000fe20003f06270 */
[C---:B------:R-:W-:Y:S01]  /*0f60*/  IMAD R84, R7.reuse, 0xc00, R84 ;  /* 0x00000c0007547824 */ /* 0x040fe200078e0254 */
[C---:B------:R-:W-:Y:S02]  /*0f70*/  LOP3.LUT R3, R7.reuse, 0x8, RZ, 0xfc, !PT ;  /* 0x0000000807037812 */ /* 0x040fe400078efcff */
[----:B------:R-:W-:Y:S02]  /*0f80*/  LOP3.LUT R0, R2, 0x500, R37, 0xf8, !PT ;  /* 0x0000050002007812 */ /* 0x000fe400078ef825 */
[----:B------:R-:W-:Y:S02]  /*0f90*/  LOP3.LUT R2, R7, 0x10, RZ, 0xfc, !PT ;  /* 0x0000001007027812 */ /* 0x000fe400078efcff */
[----:B------:R-:W-:-:S02]  /*0fa0*/  ISETP.LT.AND P2, PT, R3, 0xe10, !P0 ;  /* 0x00000e100300780c */ /* 0x000fc40004741270 */
[----:B------:R-:W-:Y:S02]  /*0fb0*/  LOP3.LUT R3, R7, 0x20, RZ, 0xfc, !PT ;  /* 0x0000002007037812 */ /* 0x000fe400078efcff */
[----:B------:R-:W-:Y:S02]  /*0fc0*/  LOP3.LUT R5, R5, 0x1fc, RZ, 0xc0, !PT ;  /* 0x000001fc05057812 */ /* 0x000fe400078ec0ff */
[C---:B------:R-:W-:Y:S02]  /*0fd0*/  LOP3.LUT R6, R7.reuse, 0x18, RZ, 0xfc, !PT ;  /* 0x0000001807067812 */ /* 0x040fe400078efcff */
[----:B------:R-:W-:Y:S02]  /*0fe0*/  ISETP.LT.AND P1, PT, R2, 0xe10, !P0 ;  /* 0x00000e100200780c */ /* 0x000fe40004721270 */
[----:B------:R-:W-:Y:S02]  /*0ff0*/  LOP3.LUT R2, R7, 0x28, RZ, 0xfc, !PT ;  /* 0x0000002807027812 */ /* 0x000fe400078efcff */
[----:B------:R-:W-:-:S02]  /*1000*/  ISETP.LT.AND P5, PT, R3, 0xe10, !P0 ;  /* 0x00000e100300780c */ /* 0x000fc400047a1270 */
[C---:B------:R-:W-:Y:S02]  /*1010*/  LOP3.LUT R3, R5.reuse, 0x200, RZ, 0xfc, !PT ;  /* 0x0000020005037812 */ /* 0x040fe400078efcff */
[----:B------:R-:W-:Y:S02]  /*1020*/  ISETP.LT.AND P6, PT, R6, 0xe10, !P0 ;  /* 0x00000e100600780c */ /* 0x000fe400047c1270 */
[----:B------:R-:W-:Y:S02]  /*1030*/  ISETP.LT.AND P4, PT, R2, 0xe10, !P0 ;  /* 0x00000e100200780c */ /* 0x000fe40004781270 */
[C---:B------:R-:W-:Y:S02]  /*1040*/  LOP3.LUT R6, R5.reuse, 0x400, RZ, 0xfc, !PT ;  /* 0x0000040005067812 */ /* 0x040fe400078efcff */
[----:B------:R-:W-:Y:S02]  /*1050*/  LOP3.LUT R2, R4, 0x70, RZ, 0xc0, !PT ;  /* 0x0000007004027812 */ /* 0x000fe400078ec0ff */
[----:B------:R-:W-:-:S02]  /*1060*/  LOP3.LUT R36, R5, 0x600, RZ, 0xfc, !PT ;  /* 0x0000060005247812 */ /* 0x000fc400078efcff */
[----:B------:R-:W-:Y:S01]  /*1070*/  SHF.R.U32.HI R4, RZ, 0x2, R3 ;  /* 0x00000002ff047819 */ /* 0x000fe20000011603 */
[----:B------:R-:W-:Y:S01]  /*1080*/  IMAD R2, R5, 0x4, R2 ;  /* 0x0000000405027824 */ /* 0x000fe200078e0202 */
[C---:B------:R-:W-:Y:S02]  /*1090*/  LOP3.LUT R3, R0.reuse, 0x200, RZ, 0xfc, !PT ;  /* 0x0000020000037812 */ /* 0x040fe400078efcff */
[----:B------:R-:W-:Y:S02]  /*10a0*/  SHF.R.U32.HI R37, RZ, 0x2, R6 ;  /* 0x00000002ff257819 */ /* 0x000fe40000011606 */
[----:B------:R-:W-:Y:S02]  /*10b0*/  SHF.R.U32.HI R39, RZ, 0x2, R36 ;  /* 0x00000002ff277819 */ /* 0x000fe40000011624 */
[----:B------:R-:W-:Y:S02]  /*10c0*/  LOP3.LUT R6, R0, 0x8, R41, 0xf8, !PT ;  /* 0x0000000800067812 */ /* 0x000fe400078ef829 */
[----:B------:R-:W-:-:S02]  /*10d0*/  SHF.R.U32.HI R0, RZ, 0x2, R0 ;  /* 0x00000002ff007819 */ /* 0x000fc40000011600 */
[----:B------:R-:W-:Y:S02]  /*10e0*/  LOP3.LUT R36, R4, 0xf0, RZ, 0xc0, !PT ;  /* 0x000000f004247812 */ /* 0x000fe400078ec0ff */
[----:B------:R-:W-:Y:S02]  /*10f0*/  SHF.R.U32.HI R4, RZ, 0x2, R3 ;  /* 0x00000002ff047819 */ /* 0x000fe40000011603 */
[----:B------:R-:W-:Y:S01]  /*1100*/  LOP3.LUT R38, R37, 0x170, RZ, 0xc0, !PT ;  /* 0x0000017025267812 */ /* 0x000fe200078ec0ff */
[----:B------:R-:W-:Y:S01]  /*1110*/  IMAD R3, R5, 0x4, R36 ;  /* 0x0000000405037824 */ /* 0x000fe200078e0224 */
[----:B------:R-:W-:Y:S02]  /*1120*/  LOP3.LUT R40, R39, 0x1f0, RZ, 0xc0, !PT ;  /* 0x000001f027287812 */ /* 0x000fe400078ec0ff */
[----:B------:R-:W-:Y:S02]  /*1130*/  LOP3.LUT R37, R0, 0x170, RZ, 0xc0, !PT ;  /* 0x0000017000257812 */ /* 0x000fe400078ec0ff */
[----:B------:R-:W-:Y:S01]  /*1140*/  LOP3.LUT R39, R4, 0x1f0, RZ, 0xc0, !PT ;  /* 0x000001f004277812 */ /* 0x000fe200078ec0ff */
[----:B------:R-:W-:Y:S01]  /*1150*/  IMAD R4, R5, 0x4, R38 ;  /* 0x0000000405047824 */ /* 0x000fe200078e0226 */
[----:B------:R-:W-:Y:S01]  /*1160*/  ISETP.LT.AND P3, PT, R7, 0xe10, !P0 ;  /* 0x00000e100700780c */ /* 0x000fe20004761270 */
[----:B------:R-:W-:-:S02]  /*1170*/  IMAD R0, R5, 0x4, R40 ;  /* 0x0000000405007824 */ /* 0x000fc400078e0228 */
[C---:B------:R-:W-:Y:S02]  /*1180*/  IMAD R5, R6.reuse, 0x4, R37 ;  /* 0x0000000406057824 */ /* 0x040fe400078e0225 */
[----:B------:R-:W-:-:S03]  /*1190*/  IMAD R6, R6, 0x4, R39 ;  /* 0x0000000406067824 */ /* 0x000fc600078e0227 */
[----:B------:R-:W-:Y:S04]  /*11a0*/  STS.64 [R5], R32 ;  /* 0x0000002005007388 */ /* 0x000fe80000000a00 */
[----:B------:R-:W-:Y:S04]  /*11b0*/  STS.64 [R6+0x800], R34 ;  /* 0x0008002206007388 */ /* 0x000fe80000000a00 */
[----:B------:R-:W-:Y:S04]  /*11c0*/  STS.64 [R5+0x40], R80 ;  /* 0x0000405005007388 */ /* 0x000fe80000000a00 */
[----:B------:R-:W-:Y:S04]  /*11d0*/  STS.64 [R6+0x840], R82 ;  /* 0x0008405206007388 */ /* 0x000fe80000000a00 */
[----:B------:R-:W-:Y:S04]  /*11e0*/  STS.64 [R5+0x80], R76 ;  /* 0x0000804c05007388 */ /* 0x000fe80000000a00 */
[----:B------:R-:W-:Y:S04]  /*11f0*/  STS.64 [R6+0x880], R78 ;  /* 0x0008804e06007388 */ /* 0x000fe80000000a00 */
[----:B------:R-:W-:Y:S04]  /*1200*/  STS.64 [R5+0xc0], R72 ;  /* 0x0000c04805007388 */ /* 0x000fe80000000a00 */
[----:B------:R-:W-:Y:S04]  /*1210*/  STS.64 [R6+0x8c0], R74 ;  /* 0x0008c04a06007388 */ /* 0x000fe80000000a00 */
[----:B------:R-:W-:Y:S06]  /*1220*/  BAR.SYNC.DEFER_BLOCKING 0x0 ;  /* 0x0000000000007b1d */ /* 0x000fec0000010000 */
[----:B------:R-:W1:Y:S04]  /*1230*/  LDS.128 R44, [R2] ;  /* 0x00000000022c7984 */ /* 0x000e680000000c00 */
[----:B------:R-:W2:Y:S04]  /*1240*/  LDS.128 R40, [R3+0x800] ;  /* 0x0008000003287984 */ /* 0x000ea80000000c00 */
[----:B------:R-:W3:Y:S04]  /*1250*/  LDS.128 R36, [R4+0x1000] ;  /* 0x0010000004247984 */ /* 0x000ee80000000c00 */
[----:B------:R-:W4:Y:S04]  /*1260*/  LDS.128 R32, [R0+0x1800] ;  /* 0x0018000000207984 */ /* 0x000f280000000c00 */
[----:B------:R-:W-:Y:S06]  /*1270*/  BAR.SYNC.DEFER_BLOCKING 0x0 ;  /* 0x0000000000007b1d */ /* 0x000fec0000010000 */
        /* <DEDUP_REMOVED lines=10> */
[----:B------:R-:W1:Y:S04]  /*1320*/  LDS.128 R72, [R3+0x800] ;  /* 0x0008000003487984 */ /* 0x000e680000000c00 */
[----:B------:R-:W1:Y:S04]  /*1330*/  LDS.128 R76, [R4+0x1000] ;  /* 0x00100000044c7984 */ /* 0x000e680000000c00 */
[----:B------:R-:W1:Y:S04]  /*1340*/  LDS.128 R56, [R0+0x1800] ;  /* 0x0018000000387984 */ /* 0x000e680000000c00 */
[----:B------:R-:W-:Y:S06]  /*1350*/  BAR.SYNC.DEFER_BLOCKING 0x0 ;  /* 0x0000000000007b1d */ /* 0x000fec0000010000 */
[----:B------:R-:W-:Y:S04]  /*1360*/  STS.64 [R5], R28 ;  /* 0x0000001c05007388 */ /* 0x000fe80000000a00 */
[----:B------:R-:W-:Y:S04]  /*1370*/  STS.64 [R6+0x800], R30 ;  /* 0x0008001e06007388 */ /* 0x000fe80000000a00 */
[----:B------:R1:W-:Y:S04]  /*1380*/  STS.64 [R5+0x40], R12 ;  /* 0x0000400c05007388 */ /* 0x0003e80000000a00 */
[----:B------:R2:W-:Y:S04]  /*1390*/  STS.64 [R6+0x840], R14 ;  /* 0x0008400e06007388 */ /* 0x0005e80000000a00 */
[----:B------:R-:W-:Y:S04]  /*13a0*/  STS.64 [R5+0x80], R52 ;  /* 0x0000803405007388 */ /* 0x000fe80000000a00 */
[----:B------:R-:W-:Y:S01]  /*13b0*/  STS.64 [R6+0x880], R54 ;  /* 0x0008803606007388 */ /* 0x000fe20000000a00 */
[----:B-1----:R-:W-:Y:S01]  /*13c0*/  IMAD.MOV.U32 R13, RZ, RZ, 0x4 ;  /* 0x00000004ff0d7424 */ /* 0x002fe200078e00ff */
[----:B------:R-:W-:-:S02]  /*13d0*/  LOP3.LUT R12, R7, 0x30, RZ, 0xfc, !PT ;  /* 0x00000030070c7812 */ /* 0x000fc400078efcff */
[----:B------:R1:W-:Y:S01]  /*13e0*/  STS.64 [R5+0xc0], R48 ;  /* 0x0000c03005007388 */ /* 0x0003e20000000a00 */
[----:B--2---:R-:W-:-:S03]  /*13f0*/  IMAD.WIDE R14, R84, R13, c[0x0][0x170] ;  /* 0x00005c00540e7625 */ /* 0x004fc600078e020d */
[----:B------:R-:W-:Y:S04]  /*1400*/  STS.64 [R6+0x8c0], R50 ;  /* 0x0008c03206007388 */ /* 0x000fe80000000a00 */
[----:B------:R-:W-:Y:S01]  /*1410*/  BAR.SYNC.DEFER_BLOCKING 0x0 ;  /* 0x0000000000007b1d */ /* 0x000fe20000010000 */
[----:B-1----:R-:W-:-:S05]  /*1420*/  IADD3 R48, R84, 0x6000, RZ ;  /* 0x0000600054307810 */ /* 0x002fca0007ffe0ff */
[----:B------:R-:W1:Y:S04]  /*1430*/  LDS.128 R60, [R2] ;  /* 0x00000000023c7984 */ /* 0x000e680000000c00 */
[----:B------:R-:W2:Y:S04]  /*1440*/  LDS.128 R64, [R3+0x800] ;  /* 0x0008000003407984 */ /* 0x000ea80000000c00 */
[----:B------:R-:W1:Y:S04]  /*1450*/  LDS.128 R68, [R4+0x1000] ;  /* 0x0010000004447984 */ /* 0x000e680000000c00 */
[----:B------:R-:W1:Y:S04]  /*1460*/  LDS.128 R28, [R0+0x1800] ;  /* 0x00180000001c7984 */ /* 0x000e680000000c00 */
[----:B------:R-:W-:Y:S06]  /*1470*/  BAR.SYNC.DEFER_BLOCKING 0x0 ;  /* 0x0000000000007b1d */ /* 0x000fec0000010000 */
[----:B------:R1:W-:Y:S04]  /*1480*/  STS.64 [R5], R16 ;  /* 0x0000001005007388 */ /* 0x0003e80000000a00 */
[----:B------:R-:W-:Y:S04]  /*1490*/  STS.64 [R6+0x800], R18 ;  /* 0x0008001206007388 */ /* 0x000fe80000000a00 */
[----:B------:R2:W-:Y:S04]  /*14a0*/  STS.64 [R5+0x40], R8 ;  /* 0x0000400805007388 */ /* 0x0005e80000000a00 */
[----:B------:R3:W-:Y:S01]  /*14b0*/  STS.64 [R6+0x840], R10 ;  /* 0x0008400a06007388 */ /* 0x0007e20000000a00 */
[----:B-1----:R-:W-:-:S03]  /*14c0*/  IADD3 R16, R84, 0x12000, RZ ;  /* 0x0001200054107810 */ /* 0x002fc60007ffe0ff */
[----:B------:R-:W-:Y:S04]  /*14d0*/  STS.64 [R5+0x80], R20 ;  /* 0x0000801405007388 */ /* 0x000fe80000000a00 */
[----:B------:R-:W-:Y:S01]  /*14e0*/  STS.64 [R6+0x880], R22 ;  /* 0x0008801606007388 */ /* 0x000fe20000000a00 */
[----:B--2---:R-:W-:-:S03]  /*14f0*/  IMAD.WIDE R8, R48, R13, c[0x0][0x170] ;  /* 0x00005c0030087625 */ /* 0x004fc600078e020d */
[----:B------:R1:W-:Y:S01]  /*1500*/  STS.64 [R5+0xc0], R24 ;  /* 0x0000c01805007388 */ /* 0x0003e20000000a00 */
[----:B---3--:R-:W-:-:S03]  /*1510*/  LOP3.LUT R10, R7, 0x38, RZ, 0xfc, !PT ;  /* 0x00000038070a7812 */ /* 0x008fc600078efcff */
[----:B------:R2:W-:Y:S04]  /*1520*/  STS.64 [R6+0x8c0], R26 ;  /* 0x0008c01a06007388 */ /* 0x0005e80000000a00 */
[----:B------:R-:W-:Y:S01]  /*1530*/  BAR.SYNC.DEFER_BLOCKING 0x0 ;  /* 0x0000000000007b1d */ /* 0x000fe20000010000 */
[C---:B-1----:R-:W-:Y:S01]  /*1540*/  LOP3.LUT R5, R7.reuse, 0x48, RZ, 0xfc, !PT ;  /* 0x0000004807057812 */ /* 0x042fe200078efcff */
[----:B--2---:R-:W-:Y:S01]  /*1550*/  IMAD.WIDE R26, R16, R13, c[0x0][0x170] ;  /* 0x00005c00101a7625 */ /* 0x004fe200078e020d */
[----:B------:R-:W-:-:S03]  /*1560*/  LOP3.LUT R6, R7, 0x40, RZ, 0xfc, !PT ;  /* 0x0000004007067812 */ /* 0x000fc600078efcff */
[----:B------:R1:W-:Y:S01]  /*1570*/  @P3 STG.E.128 [R14.64], R44 ;  /* 0x0000002c0e003986 */ /* 0x0003e2000c101d04 */
[----:B------:R-:W-:Y:S02]  /*1580*/  ISETP.LT.AND P3, PT, R12, 0xe10, !P0 ;  /* 0x00000e100c00780c */ /* 0x000fe40004761270 */
[----:B------:R-:W-:Y:S01]  /*1590*/  IADD3 R12, R84, 0xc000, RZ ;  /* 0x0000c000540c7810 */ /* 0x000fe20007ffe0ff */
[----:B------:R-:W-:Y:S01]  /*15a0*/  @P2 STG.E.128 [R8.64], R40 ;  /* 0x0000002808002986 */ /* 0x000fe2000c101d04 */
[----:B------:R-:W-:Y:S02]  /*15b0*/  ISETP.LT.AND P2, PT, R10, 0xe10, !P0 ;  /* 0x00000e100a00780c */ /* 0x000fe40004741270 */
[----:B------:R-:W-:Y:S01]  /*15c0*/  IADD3 R10, R84, 0x18000, RZ ;  /* 0x00018000540a7810 */ /* 0x000fe20007ffe0ff */
[----:B------:R-:W-:Y:S01]  /*15d0*/  LDS.128 R16, [R3+0x800] ;  /* 0x0008000003107984 */ /* 0x000fe20000000c00 */
[----:B------:R-:W-:Y:S01]  /*15e0*/  IMAD.WIDE R24, R12, R13, c[0x0][0x170] ;  /* 0x00005c000c187625 */ /* 0x000fe200078e020d */
[----:B------:R-:W-:-:S02]  /*15f0*/  IADD3 R12, R84, 0x24000, RZ ;  /* 0x00024000540c7810 */ /* 0x000fc40007ffe0ff */
[----:B------:R2:W-:Y:S04]  /*1600*/  LDS.128 R20, [R4+0x1000] ;  /* 0x0010000004147984 */ /* 0x0005e80000000c00 */
[----:B------:R-:W-:Y:S01]  /*1610*/  @P1 STG.E.128 [R24.64], R36 ;  /* 0x0000002418001986 */ /* 0x000fe2000c101d04 */
[----:B------:R-:W-:Y:S01]  /*1620*/  ISETP.LT.AND P1, PT, R6, 0xe10, !P0 ;  /* 0x00000e100600780c */ /* 0x000fe20004721270 */
[----:B-1----:R-:W-:Y:S01]  /*1630*/  IMAD.WIDE R14, R10, R13, c[0x0][0x170] ;  /* 0x00005c000a0e7625 */ /* 0x002fe200078e020d */
[C---:B------:R-:W-:Y:S01]  /*1640*/  IADD3 R6, R84.reuse, 0x1e000, RZ ;  /* 0x0001e00054067810 */ /* 0x040fe20007ffe0ff */
[----:B------:R1:W3:Y:S01]  /*1650*/  LDS.128 R8, [R2] ;  /* 0x0000000002087984 */ /* 0x0002e20000000c00 */
[----:B--2---:R-:W-:-:S03]  /*1660*/  IADD3 R4, R84, 0x36000, RZ ;  /* 0x0003600054047810 */ /* 0x004fc60007ffe0ff */
[----:B----4-:R2:W-:Y:S01]  /*1670*/  @P6 STG.E.128 [R26.64], R32 ;  /* 0x000000201a006986 */ /* 0x0105e2000c101d04 */
[----:B------:R-:W-:Y:S02]  /*1680*/  ISETP.LT.AND P6, PT, R5, 0xe10, !P0 ;  /* 0x00000e100500780c */ /* 0x000fe400047c1270 */
[----:B------:R-:W-:Y:S01]  /*1690*/  LOP3.LUT R5, R7, 0x50, RZ, 0xfc, !PT ;  /* 0x0000005007057812 */ /* 0x000fe200078efcff */
[----:B------:R4:W-:Y:S01]  /*16a0*/  @P5 STG.E.128 [R14.64], R80 ;  /* 0x000000500e005986 */ /* 0x0009e2000c101d04 */
[----:B-1----:R-:W-:Y:S02]  /*16b0*/  IADD3 R2, R84, 0x30000, RZ ;  /* 0x0003000054027810 */ /* 0x002fe40007ffe0ff */
[----:B------:R-:W-:Y:S02]  /*16c0*/  ISETP.LT.AND P5, PT, R5, 0xe10, !P0 ;  /* 0x00000e100500780c */ /* 0x000fe400047a1270 */
[C---:B------:R-:W-:Y:S01]  /*16d0*/  LOP3.LUT R5, R7.reuse, 0x60, RZ, 0xfc, !PT ;  /* 0x0000006007057812 */ /* 0x040fe200078efcff */
[----:B------:R-:W-:Y:S01]  /*16e0*/  IMAD.WIDE R24, R6, R13, c[0x0][0x170] ;  /* 0x00005c0006187625 */ /* 0x000fe200078e020d */
[----:B------:R-:W-:-:S03]  /*16f0*/  LOP3.LUT R6, R7, 0x58, RZ, 0xfc, !PT ;  /* 0x0000005807067812 */ /* 0x000fc600078efcff */
[-C--:B------:R-:W-:Y:S01]  /*1700*/  IMAD.WIDE R2, R2, R13.reuse, c[0x0][0x170] ;  /* 0x00005c0002027625 */ /* 0x080fe200078e020d */
[----:B------:R1:W-:Y:S01]  /*1710*/  @P4 STG.E.128 [R24.64], R72 ;  /* 0x0000004818004986 */ /* 0x0003e2000c101d04 */
[----:B------:R-:W-:Y:S02]  /*1720*/  ISETP.LT.AND P4, PT, R6, 0xe10, !P0 ;  /* 0x00000e100600780c */ /* 0x000fe40004781270 */
[----:B--2---:R-:W-:Y:S02]  /*1730*/  IADD3 R26, R84, 0x2a000, RZ ;  /* 0x0002a000541a7810 */ /* 0x004fe40007ffe0ff */
[C---:B------:R-:W-:Y:S01]  /*1740*/  LOP3.LUT R6, R7.reuse, 0x70, RZ, 0xfc, !PT ;  /* 0x0000007007067812 */ /* 0x040fe200078efcff */
[-C--:B----4-:R-:W-:Y:S01]  /*1750*/  IMAD.WIDE R14, R12, R13.reuse, c[0x0][0x170] ;  /* 0x00005c000c0e7625 */ /* 0x090fe200078e020d */
[C---:B------:R-:W-:Y:S02]  /*1760*/  LOP3.LUT R12, R7.reuse, 0x68, RZ, 0xfc, !PT ;  /* 0x00000068070c7812 */ /* 0x040fe400078efcff */
[----:B------:R-:W-:Y:S01]  /*1770*/  LOP3.LUT R7, R7, 0x78, RZ, 0xfc, !PT ;  /* 0x0000007807077812 */ /* 0x000fe200078efcff */
[----:B------:R-:W-:Y:S01]  /*1780*/  IMAD.WIDE R26, R26, R13, c[0x0][0x170] ;  /* 0x00005c001a1a7625 */ /* 0x000fe200078e020d */
[----:B------:R2:W-:Y:S01]  /*1790*/  @P3 STG.E.128 [R14.64], R76 ;  /* 0x0000004c0e003986 */ /* 0x0005e2000c101d04 */
[----:B------:R-:W-:-:S02]  /*17a0*/  ISETP.LT.AND P3, PT, R5, 0xe10, !P0 ;  /* 0x00000e100500780c */ /* 0x000fc40004761270 */
[----:B------:R-:W-:Y:S01]  /*17b0*/  IMAD.WIDE R4, R4, R13, c[0x0][0x170] ;  /* 0x00005c0004047625 */ /* 0x000fe200078e020d */
[----:B------:R4:W-:Y:S01]  /*17c0*/  @P2 STG.E.128 [R26.64], R56 ;  /* 0x000000381a002986 */ /* 0x0009e2000c101d04 */
[----:B------:R-:W-:Y:S02]  /*17d0*/  ISETP.LT.AND P2, PT, R12, 0xe10, !P0 ;  /* 0x00000e100c00780c */ /* 0x000fe40004741270 */
[----:B------:R-:W-:Y:S01]  /*17e0*/  IADD3 R12, R84, 0x48000, RZ ;  /* 0x00048000540c7810 */ /* 0x000fe20007ffe0ff */
[----:B------:R3:W-:Y:S01]  /*17f0*/  @P1 STG.E.128 [R2.64], R60 ;  /* 0x0000003c02001986 */ /* 0x0007e2000c101d04 */
[----:B------:R-:W-:Y:S02]  /*1800*/  ISETP.LT.AND P1, PT, R6, 0xe10, !P0 ;  /* 0x00000e100600780c */ /* 0x000fe40004721270 */
[----:B------:R-:W-:Y:S01]  /*1810*/  IADD3 R6, R84, 0x3c000, RZ ;  /* 0x0003c00054067810 */ /* 0x000fe20007ffe0ff */
[----:B------:R3:W-:Y:S01]  /*1820*/  @P6 STG.E.128 [R4.64], R64 ;  /* 0x0000004004006986 */ /* 0x0007e2000c101d04 */
[----:B------:R-:W-:-:S02]  /*1830*/  ISETP.LT.AND P0, PT, R7, 0xe10, !P0 ;  /* 0x00000e100700780c */ /* 0x000fc40004701270 */
[----:B-1----:R-:W-:Y:S01]  /*1840*/  IADD3 R24, R84, 0x4e000, RZ ;  /* 0x0004e00054187810 */ /* 0x002fe20007ffe0ff */
[----:B------:R-:W-:Y:S01]  /*1850*/  IMAD.WIDE R6, R6, R13, c[0x0][0x170] ;  /* 0x00005c0006067625 */ /* 0x000fe200078e020d */
[----:B--2---:R-:W-:-:S03]  /*1860*/  IADD3 R14, R84, 0x42000, RZ ;  /* 0x00042000540e7810 */ /* 0x004fc60007ffe0ff */
[-C--:B------:R-:W-:Y:S01]  /*1870*/  IMAD.WIDE R24, R24, R13.reuse, c[0x0][0x170] ;  /* 0x00005c0018187625 */ /* 0x080fe200078e020d */
[----:B------:R1:W-:Y:S01]  /*1880*/  @P5 STG.E.128 [R6.64], R68 ;  /* 0x0000004406005986 */ /* 0x0003e2000c101d04 */
[----:B----4-:R-:W-:Y:S02]  /*1890*/  IADD3 R26, R84, 0x54000, RZ ;  /* 0x00054000541a7810 */ /* 0x010fe40007ffe0ff */
[----:B------:R-:W-:-:S04]  /*18a0*/  IMAD.WIDE R14, R14, R13, c[0x0][0x170] ;  /* 0x00005c000e0e7625 */ /* 0x000fc800078e020d */
[-C--:B---3--:R-:W-:Y:S01]  /*18b0*/  IMAD.WIDE R2, R12, R13.reuse, c[0x0][0x170] ;  /* 0x00005c000c027625 */ /* 0x088fe200078e020d */
[----:B------:R1:W-:Y:S03]  /*18c0*/  @P4 STG.E.128 [R14.64], R28 ;  /* 0x0000001c0e004986 */ /* 0x0003e6000c101d04 */
[----:B------:R-:W-:Y:S01]  /*18d0*/  IMAD.WIDE R26, R26, R13, c[0x0][0x170] ;  /* 0x00005c001a1a7625 */ /* 0x000fe200078e020d */
[----:B------:R1:W-:Y:S04]  /*18e0*/  @P3 STG.E.128 [R2.64], R8 ;  /* 0x0000000802003986 */ /* 0x0003e8000c101d04 */
[----:B------:R1:W-:Y:S04]  /*18f0*/  @P2 STG.E.128 [R24.64], R16 ;  /* 0x0000001018002986 */ /* 0x0003e8000c101d04 */
[----:B------:R1:W-:Y:S01]  /*1900*/  @P1 STG.E.128 [R26.64], R20 ;  /* 0x000000141a001986 */ /* 0x0003e2000c101d04 */
[----:B------:R-:W-:Y:S05]  /*1910*/  @!P0 EXIT ;  /* 0x000000000000894d */ /* 0x000fea0003800000 */
[----:B-1----:R-:W1:Y:S01]  /*1920*/  LDS.128 R4, [R0+0x1800] ;  /* 0x0018000000047984 */ /* 0x002e620000000c00 */
[----:B------:R-:W-:-:S05]  /*1930*/  IADD3 R2, R84, 0x5a000, RZ ;  /* 0x0005a00054027810 */ /* 0x000fca0007ffe0ff */
[----:B------:R-:W-:-:S05]  /*1940*/  IMAD.WIDE R2, R2, R13, c[0x0][0x170] ;  /* 0x00005c0002027625 */ /* 0x000fca00078e020d */
[----:B-1----:R-:W-:Y:S01]  /*1950*/  STG.E.128 [R2.64], R4 ;  /* 0x0000000402007986 */ /* 0x002fe2000c101d04 */
[----:B------:R-:W-:Y:S05]  /*1960*/  EXIT ;  /* 0x000000000000794d */ /* 0x000fea0003800000 */
.L_x_1:
[----:B------:R-:W-:-:S00]  /*1970*/  BRA `(.L_x_1) ;  /* 0xfffffff000007947 */ /* 0x000fc0000383ffff */
[----:B------:R-:W-:-:S00]  /*1980*/  NOP ;  /* 0x0000000000007918 */ /* 0x000fc00000000000 */
[----:B------:R-:W-:-:S00]  /*1990*/  NOP ;  /* 0x0000000000007918 */ /* 0x000fc00000000000 */
[----:B------:R-:W-:-:S00]  /*19a0*/  NOP ;  /* 0x0000000000007918 */ /* 0x000fc00000000000 */
[----:B------:R-:W-:-:S00]  /*19b0*/  NOP ;  /* 0x0000000000007918 */ /* 0x000fc00000000000 */
[----:B------:R-:W-:-:S00]  /*19c0*/  NOP ;  /* 0x0000000000007918 */ /* 0x000fc00000000000 */
[----:B------:R-:W-:-:S00]  /*19d0*/  NOP ;  /* 0x0000000000007918 */ /* 0x000fc00000000000 */
[----:B------:R-:W-:-:S00]  /*19e0*/  NOP ;  /* 0x0000000000007918 */ /* 0x000fc00000000000 */
[----:B------:R-:W-:-:S00]  /*19f0*/  NOP ;  /* 0x0000000000007918 */ /* 0x000fc00000000000 */
.L_x_2:


//--------------------- .nv.shared.triton_mm      --------------------------
	.section	.nv.shared.triton_mm,"aw",@nobits
	.sectionflags	@""
	.align	16
